	.headerflags	@"EF_CUDA_TEXMODE_UNIFIED EF_CUDA_64BIT_ADDRESS EF_CUDA_ACCELERATORS EF_CUDA_SM90 EF_CUDA_VIRTUAL_SM(EF_CUDA_SM90)"
	.elftype	@"ET_EXEC"


//--------------------- .nv.info                  --------------------------
	.section	.nv.info,"",@"SHT_CUDA_INFO"
	.align	4


	//----- nvinfo : EIATTR_REGCOUNT
	.align		4
        /*0000*/ 	.byte	0x04, 0x2f
        /*0002*/ 	.short	(.L_1 - .L_0)
	.align		4
.L_0:
        /*0004*/ 	.word	index@(triton_per_fused_add_max_mean_0)
        /*0008*/ 	.word	0x0000001c


	//----- nvinfo : EIATTR_MIN_STACK_SIZE
	.align		4
.L_1:
        /*000c*/ 	.byte	0x04, 0x12
        /*000e*/ 	.short	(.L_3 - .L_2)
	.align		4
.L_2:
        /*0010*/ 	.word	index@(triton_per_fused_add_max_mean_0)
        /*0014*/ 	.word	0x00000000


	//----- nvinfo : EIATTR_FRAME_SIZE
	.align		4
.L_3:
        /*0018*/ 	.byte	0x04, 0x11
        /*001a*/ 	.short	(.L_5 - .L_4)
	.align		4
.L_4:
        /*001c*/ 	.word	index@(triton_per_fused_add_max_mean_0)
        /*0020*/ 	.word	0x00000000


	//----- nvinfo : EIATTR_MIN_STACK_SIZE
	.align		4
.L_5:
        /*0024*/ 	.byte	0x04, 0x12
        /*0026*/ 	.short	(.L_7 - .L_6)
	.align		4
.L_6:
        /*0028*/ 	.word	index@(triton_per_fused_add_max_mean_0)
        /*002c*/ 	.word	0x00000000
.L_7:


//--------------------- .nv.info.triton_per_fused_add_max_mean_0 --------------------------
	.section	.nv.info.triton_per_fused_add_max_mean_0,"",@"SHT_CUDA_INFO"
	.sectionflags	@""
	.align	4


	//----- nvinfo : EIATTR_CUDA_API_VERSION
	.align		4
        /*0000*/ 	.byte	0x04, 0x37
        /*0002*/ 	.short	(.L_9 - .L_8)
.L_8:
        /*0004*/ 	.word	0x0000007c


	//----- nvinfo : EIATTR_KPARAM_INFO
	.align		4
.L_9:
        /*0008*/ 	.byte	0x04, 0x17
        /*000a*/ 	.short	(.L_11 - .L_10)
.L_10:
        /*000c*/ 	.word	0x00000000
        /*0010*/ 	.short	0x0003
        /*0012*/ 	.short	0x0014
        /*0014*/ 	.byte	0x00, 0xf0, 0x11, 0x00


	//----- nvinfo : EIATTR_KPARAM_INFO
	.align		4
.L_11:
        /*0018*/ 	.byte	0x04, 0x17
        /*001a*/ 	.short	(.L_13 - .L_12)
.L_12:
        /*001c*/ 	.word	0x00000000
        /*0020*/ 	.short	0x0002
        /*0022*/ 	.short	0x0010
        /*0024*/ 	.byte	0x00, 0xf0, 0x11, 0x00


	//----- nvinfo : EIATTR_KPARAM_INFO
	.align		4
.L_13:
        /*0028*/ 	.byte	0x04, 0x17
        /*002a*/ 	.short	(.L_15 - .L_14)
.L_14:
        /*002c*/ 	.word	0x00000000
        /*0030*/ 	.short	0x0001
        /*0032*/ 	.short	0x0008
        /*0034*/ 	.byte	0x00, 0xf4, 0x21, 0x00


	//----- nvinfo : EIATTR_KPARAM_INFO
	.align		4
.L_15:
        /*0038*/ 	.byte	0x04, 0x17
        /*003a*/ 	.short	(.L_17 - .L_16)
.L_16:
        /*003c*/ 	.word	0x00000000
        /*0040*/ 	.short	0x0000
        /*0042*/ 	.short	0x0000
        /*0044*/ 	.byte	0x00, 0xf4, 0x21, 0x00


	//----- nvinfo : EIATTR_SPARSE_MMA_MASK
	.align		4
.L_17:
        /*0048*/ 	.byte	0x03, 0x50
        /*004a*/ 	.short	0x0000


	//----- nvinfo : EIATTR_MAXREG_COUNT
	.align		4
        /*004c*/ 	.byte	0x03, 0x1b
        /*004e*/ 	.short	0x00ff


	//----- nvinfo : EIATTR_COOP_GROUP_MASK_REGIDS
	.align		4
        /*0050*/ 	.byte	0x04, 0x29
        /*0052*/ 	.short	(.L_19 - .L_18)


	//   ....[0]....
.L_18:
        /*0054*/ 	.word	0xffffffff


	//   ....[1]....
        /*0058*/ 	.word	0xffffffff


	//   ....[2]....
        /*005c*/ 	.word	0xffffffff


	//   ....[3]....
        /*0060*/ 	.word	0xffffffff


	//----- nvinfo : EIATTR_COOP_GROUP_INSTR_OFFSETS
	.align		4
.L_19:
        /*0064*/ 	.byte	0x04, 0x28
        /*0066*/ 	.short	(.L_21 - .L_20)


	//   ....[0]....
.L_20:
        /*0068*/ 	.word	0x00000290


	//   ....[1]....
        /*006c*/ 	.word	0x00000360


	//   ....[2]....
        /*0070*/ 	.word	0x00000460


	//   ....[3]....
        /*0074*/ 	.word	0x00000560


	//----- nvinfo : EIATTR_EXIT_INSTR_OFFSETS
	.align		4
.L_21:
        /*0078*/ 	.byte	0x04, 0x1c
        /*007a*/ 	.short	(.L_23 - .L_22)


	//   ....[0]....
.L_22:
        /*007c*/ 	.word	0x00000620


	//   ....[1]....
        /*0080*/ 	.word	0x00000640


	//----- nvinfo : EIATTR_REQNTID
	.align		4
.L_23:
        /*0084*/ 	.byte	0x04, 0x10
        /*0086*/ 	.short	(.L_25 - .L_24)
.L_24:
        /*0088*/ 	.word	0x00000040
        /*008c*/ 	.word	0x00000001
        /*0090*/ 	.word	0x00000001


	//----- nvinfo : EIATTR_CBANK_PARAM_SIZE
	.align		4
.L_25:
        /*0094*/ 	.byte	0x03, 0x19
        /*0096*/ 	.short	0x0018


	//----- nvinfo : EIATTR_PARAM_CBANK
	.align		4
        /*0098*/ 	.byte	0x04, 0x0a
        /*009a*/ 	.short	(.L_27 - .L_26)
	.align		4
.L_26:
        /*009c*/ 	.word	index@(.nv.constant0.triton_per_fused_add_max_mean_0)
        /*00a0*/ 	.short	0x0210
        /*00a2*/ 	.short	0x0018


	//----- nvinfo : EIATTR_SW_WAR
	.align		4
.L_27:
        /*00a4*/ 	.byte	0x04, 0x36
        /*00a6*/ 	.short	(.L_29 - .L_28)
.L_28:
        /*00a8*/ 	.word	0x00000008
.L_29:


//--------------------- .nv.callgraph             --------------------------
	.section	.nv.callgraph,"",@"SHT_CUDA_CALLGRAPH"
	.align	4
	.sectionentsize	8
	.align		4
        /*0000*/ 	.word	0x00000000
	.align		4
        /*0004*/ 	.word	0xffffffff
	.align		4
        /*0008*/ 	.word	0x00000000
	.align		4
        /*000c*/ 	.word	0xfffffffe
	.align		4
        /*0010*/ 	.word	0x00000000
	.align		4
        /*0014*/ 	.word	0xfffffffd
	.align		4
        /*0018*/ 	.word	0x00000000
	.align		4
        /*001c*/ 	.word	0xfffffffc


//--------------------- .text.triton_per_fused_add_max_mean_0 --------------------------
	.section	.text.triton_per_fused_add_max_mean_0,"ax",@progbits
	.sectionflags	@"SHF_BARRIERS=1"
	.align	128
        .global         triton_per_fused_add_max_mean_0
        .type           triton_per_fused_add_max_mean_0,@function
        .size           triton_per_fused_add_max_mean_0,(.L_x_1 - triton_per_fused_add_max_mean_0)
        .other          triton_per_fused_add_max_mean_0,@"STO_CUDA_ENTRY STV_DEFAULT"
triton_per_fused_add_max_mean_0:
.text.triton_per_fused_add_max_mean_0:
[----:B------:R-:W0:Y:S02]  /*0000*/  LDC R1, c[0x0][0x28] ;  /* 0x00000a00ff017b82 */ /* 0x000e240000000800 */
[----:B------:R-:W1:Y:S01]  /*0010*/  S2R R0, SR_CTAID.X ;  /* 0x0000000000007919 */ /* 0x000e620000002500 */
[----:B------:R-:W2:Y:S01]  /*0020*/  LDC.64 R2, c[0x0][0x218] ;  /* 0x00008600ff027b82 */ /* 0x000ea20000000a00 */
[----:B------:R-:W-:Y:S01]  /*0030*/  CS2R R10, SRZ ;  /* 0x00000000000a7805 */ /* 0x000fe2000001ff00 */
[----:B------:R-:W-:Y:S01]  /*0040*/  ULDC.64 UR4, c[0x0][0x208] ;  /* 0x0000820000047ab9 */ /* 0x000fe20000000a00 */
[----:B------:R-:W3:Y:S01]  /*0050*/  S2R R4, SR_TID.X ;  /* 0x0000000000047919 */ /* 0x000ee20000002100 */
[----:B------:R-:W-:Y:S02]  /*0060*/  IMAD.MOV.U32 R5, RZ, RZ, RZ ;  /* 0x000000ffff057224 */ /* 0x000fe400078e00ff */
[C---:B-1----:R-:W-:Y:S01]  /*0070*/  IMAD.SHL.U32 R9, R0.reuse, 0x10, RZ ;  /* 0x0000001000097824 */ /* 0x042fe200078e00ff */
[----:B------:R-:W-:-:S04]  /*0080*/  ISETP.GE.AND P0, PT, R0, 0x10, PT ;  /* 0x000000100000780c */ /* 0x000fc80003f06270 */
[----:B---3--:R-:W-:-:S05]  /*0090*/  LOP3.LUT R7, R9, 0xf, R4, 0xf8, !PT ;  /* 0x0000000f09077812 */ /* 0x008fca00078ef804 */
[----:B--2---:R-:W-:-:S05]  /*00a0*/  IMAD.WIDE R6, R7, 0x4, R2 ;  /* 0x0000000407067825 */ /* 0x004fca00078e0202 */
[----:B------:R1:W2:Y:S01]  /*00b0*/  @!P0 LDG.E R10, desc[UR4][R6.64] ;  /* 0x00000004060a8981 */ /* 0x0002a2000c1e1900 */
[----:B------:R-:W-:Y:S01]  /*00c0*/  CS2R R18, SRZ ;  /* 0x0000000000127805 */ /* 0x000fe2000001ff00 */
[----:B------:R-:W-:Y:S01]  /*00d0*/  IMAD.WIDE R2, R9, 0x4, R2 ;  /* 0x0000000409027825 */ /* 0x000fe200078e0202 */
[----:B------:R-:W-:Y:S02]  /*00e0*/  CS2R R12, SRZ ;  /* 0x00000000000c7805 */ /* 0x000fe4000001ff00 */
[----:B------:R-:W-:Y:S02]  /*00f0*/  CS2R R8, SRZ ;  /* 0x0000000000087805 */ /* 0x000fe4000001ff00 */
[----:B------:R-:W3:Y:S04]  /*0100*/  @!P0 LDG.E.EL R5, desc[UR4][R2.64] ;  /* 0x0000000402058981 */ /* 0x000ee8000c2e1900 */
[----:B------:R-:W4:Y:S01]  /*0110*/  @!P0 LDG.E.EL R18, desc[UR4][R2.64+0x10] ;  /* 0x0000100402128981 */ /* 0x000f22000c2e1900 */
[----:B------:R-:W-:-:S03]  /*0120*/  CS2R R14, SRZ ;  /* 0x00000000000e7805 */ /* 0x000fc6000001ff00 */
[----:B------:R-:W5:Y:S04]  /*0130*/  @!P0 LDG.E.EL R12, desc[UR4][R2.64+0x4] ;  /* 0x00000404020c8981 */ /* 0x000f68000c2e1900 */
[----:B------:R-:W5:Y:S04]  /*0140*/  @!P0 LDG.E.EL R9, desc[UR4][R2.64+0x14] ;  /* 0x0000140402098981 */ /* 0x000f68000c2e1900 */
[----:B------:R-:W5:Y:S04]  /*0150*/  @!P0 LDG.E.EL R14, desc[UR4][R2.64+0x8] ;  /* 0x00000804020e8981 */ /* 0x000f68000c2e1900 */
[----:B------:R-:W5:Y:S04]  /*0160*/  @!P0 LDG.E.EL R11, desc[UR4][R2.64+0x18] ;  /* 0x00001804020b8981 */ /* 0x000f68000c2e1900 */
[----:B------:R-:W5:Y:S01]  /*0170*/  @!P0 LDG.E.EL R8, desc[UR4][R2.64+0x20] ;  /* 0x0000200402088981 */ /* 0x000f62000c2e1900 */
[----:B------:R-:W-:-:S03]  /*0180*/  CS2R R16, SRZ ;  /* 0x0000000000107805 */ /* 0x000fc6000001ff00 */
[----:B------:R-:W5:Y:S01]  /*0190*/  @!P0 LDG.E.EL R15, desc[UR4][R2.64+0x24] ;  /* 0x00002404020f8981 */ /* 0x000f62000c2e1900 */
[----:B-1----:R-:W-:-:S03]  /*01a0*/  CS2R R6, SRZ ;  /* 0x0000000000067805 */ /* 0x002fc6000001ff00 */
[----:B------:R-:W5:Y:S04]  /*01b0*/  @!P0 LDG.E.EL R16, desc[UR4][R2.64+0xc] ;  /* 0x00000c0402108981 */ /* 0x000f68000c2e1900 */
[----:B------:R-:W5:Y:S04]  /*01c0*/  @!P0 LDG.E.EL R13, desc[UR4][R2.64+0x1c] ;  /* 0x00001c04020d8981 */ /* 0x000f68000c2e1900 */
[----:B------:R-:W5:Y:S01]  /*01d0*/  @!P0 LDG.E.EL R17, desc[UR4][R2.64+0x28] ;  /* 0x0000280402118981 */ /* 0x000f62000c2e1900 */
[----:B------:R-:W-:-:S03]  /*01e0*/  IMAD.MOV.U32 R21, RZ, RZ, RZ ;  /* 0x000000ffff157224 */ /* 0x000fc600078e00ff */
[----:B------:R-:W5:Y:S01]  /*01f0*/  @!P0 LDG.E.EL R6, desc[UR4][R2.64+0x30] ;  /* 0x0000300402068981 */ /* 0x000f62000c2e1900 */
[----:B------:R-:W-:-:S03]  /*0200*/  IMAD.MOV.U32 R23, RZ, RZ, RZ ;  /* 0x000000ffff177224 */ /* 0x000fc600078e00ff */
[----:B------:R-:W5:Y:S04]  /*0210*/  @!P0 LDG.E.EL R21, desc[UR4][R2.64+0x34] ;  /* 0x0000340402158981 */ /* 0x000f68000c2e1900 */
[----:B------:R-:W5:Y:S04]  /*0220*/  @!P0 LDG.E.EL R19, desc[UR4][R2.64+0x2c] ;  /* 0x00002c0402138981 */ /* 0x000f68000c2e1900 */
[----:B------:R-:W5:Y:S04]  /*0230*/  @!P0 LDG.E.EL R23, desc[UR4][R2.64+0x38] ;  /* 0x0000380402178981 */ /* 0x000f68000c2e1900 */
[----:B------:R1:W5:Y:S01]  /*0240*/  @!P0 LDG.E.EL R7, desc[UR4][R2.64+0x3c] ;  /* 0x00003c0402078981 */ /* 0x000362000c2e1900 */
[----:B------:R-:W-:Y:S01]  /*0250*/  BAR.SYNC.DEFER_BLOCKING 0x0 ;  /* 0x0000000000007b1d */ /* 0x000fe20000010000 */
[----:B--2---:R-:W-:-:S04]  /*0260*/  SEL R10, R10, RZ, !P0 ;  /* 0x000000ff0a0a7207 */ /* 0x004fc80004000000 */
[----:B------:R-:W-:Y:S02]  /*0270*/  FSEL R10, R10, RZ, !P0 ;  /* 0x000000ff0a0a7208 */ /* 0x000fe40004000000 */
[----:B---3--:R-:W-:-:S03]  /*0280*/  FSETP.NAN.AND P1, PT, R5, R5, PT ;  /* 0x000000050500720b */ /* 0x008fc60003f28000 */
[----:B------:R-:W2:Y:S01]  /*0290*/  SHFL.BFLY PT, R25, R10, 0x8, 0x1f ;  /* 0x0d001f000a197f89 */ /* 0x000ea200000e0000 */
[C---:B----4-:R-:W-:Y:S02]  /*02a0*/  FSETP.NAN.AND P3, PT, R18.reuse, R18, PT ;  /* 0x000000121200720b */ /* 0x050fe40003f68000 */
[----:B-----5:R-:W-:Y:S02]  /*02b0*/  FSETP.GT.AND P0, PT, R5, R12, PT ;  /* 0x0000000c0500720b */ /* 0x020fe40003f04000 */
[----:B------:R-:W-:-:S05]  /*02c0*/  FSETP.GT.AND P2, PT, R18, R9, PT ;  /* 0x000000091200720b */ /* 0x000fca0003f44000 */
[----:B------:R-:W-:-:S04]  /*02d0*/  @!P1 FSEL R5, R5, R12, P0 ;  /* 0x0000000c05059208 */ /* 0x000fc80000000000 */
[----:B------:R-:W-:Y:S02]  /*02e0*/  @!P3 FSEL R18, R18, R9, P2 ;  /* 0x000000091212b208 */ /* 0x000fe40001000000 */
[C---:B------:R-:W-:Y:S02]  /*02f0*/  FSETP.GT.AND P0, PT, R5.reuse, R14, PT ;  /* 0x0000000e0500720b */ /* 0x040fe40003f04000 */
[----:B------:R-:W-:Y:S02]  /*0300*/  FSETP.GT.AND P2, PT, R18, R11, PT ;  /* 0x0000000b1200720b */ /* 0x000fe40003f44000 */
[----:B------:R-:W-:Y:S02]  /*0310*/  FSETP.NAN.AND P1, PT, R5, R5, PT ;  /* 0x000000050500720b */ /* 0x000fe40003f28000 */
[----:B------:R-:W-:Y:S01]  /*0320*/  FSETP.NAN.AND P5, PT, R8, R8, PT ;  /* 0x000000080800720b */ /* 0x000fe20003fa8000 */
[----:B--2---:R-:W-:Y:S01]  /*0330*/  FADD R25, R10, R25 ;  /* 0x000000190a197221 */ /* 0x004fe20000000000 */
[----:B------:R-:W-:-:S02]  /*0340*/  FSETP.NAN.AND P3, PT, R18, R18, PT ;  /* 0x000000121200720b */ /* 0x000fc40003f68000 */
[----:B------:R-:W-:Y:S02]  /*0350*/  FSETP.GT.AND P4, PT, R8, R15, PT ;  /* 0x0000000f0800720b */ /* 0x000fe40003f84000 */
[----:B-1----:R-:W1:Y:S01]  /*0360*/  SHFL.BFLY PT, R2, R25, 0x4, 0x1f ;  /* 0x0c801f0019027f89 */ /* 0x002e6200000e0000 */
[----:B------:R-:W-:Y:S02]  /*0370*/  @!P0 FSEL R5, R5, R14, P1 ;  /* 0x0000000e05058208 */ /* 0x000fe40000800000 */
[----:B------:R-:W-:Y:S02]  /*0380*/  @!P2 FSEL R18, R18, R11, P3 ;  /* 0x0000000b1212a208 */ /* 0x000fe40001800000 */
[----:B------:R-:W-:Y:S02]  /*0390*/  FSETP.GT.AND P6, PT, R5, R16, PT ;  /* 0x000000100500720b */ /* 0x000fe40003fc4000 */
[----:B------:R-:W-:Y:S02]  /*03a0*/  @!P5 FSEL R8, R8, R15, P4 ;  /* 0x0000000f0808d208 */ /* 0x000fe40002000000 */
[----:B------:R-:W-:-:S02]  /*03b0*/  FSETP.GT.AND P2, PT, R18, R13, PT ;  /* 0x0000000d1200720b */ /* 0x000fc40003f44000 */
[----:B------:R-:W-:Y:S02]  /*03c0*/  FSETP.GT.AND P4, PT, R8, R17, PT ;  /* 0x000000110800720b */ /* 0x000fe40003f84000 */
[----:B------:R-:W-:Y:S02]  /*03d0*/  FSETP.NAN.AND P0, PT, R6, R6, PT ;  /* 0x000000060600720b */ /* 0x000fe40003f08000 */
[C---:B------:R-:W-:Y:S02]  /*03e0*/  FSETP.NAN.AND P1, PT, R5.reuse, R5, PT ;  /* 0x000000050500720b */ /* 0x040fe40003f28000 */
[----:B------:R-:W-:Y:S02]  /*03f0*/  FSETP.NAN.AND P3, PT, R18, R18, PT ;  /* 0x000000121200720b */ /* 0x000fe40003f68000 */
[----:B------:R-:W-:Y:S02]  /*0400*/  FSETP.NAN.AND P5, PT, R8, R8, PT ;  /* 0x000000080800720b */ /* 0x000fe40003fa8000 */
[----:B------:R-:W-:-:S02]  /*0410*/  @!P6 FSEL R5, R5, R16, P1 ;  /* 0x000000100505e208 */ /* 0x000fc40000800000 */
[----:B------:R-:W-:Y:S01]  /*0420*/  @!P2 FSEL R18, R18, R13, P3 ;  /* 0x0000000d1212a208 */ /* 0x000fe20001800000 */
[----:B-1----:R-:W-:Y:S01]  /*0430*/  FADD R2, R25, R2 ;  /* 0x0000000219027221 */ /* 0x002fe20000000000 */
[----:B------:R-:W-:Y:S02]  /*0440*/  @!P4 FSEL R8, R8, R17, P5 ;  /* 0x000000110808c208 */ /* 0x000fe40002800000 */
[----:B------:R-:W-:Y:S02]  /*0450*/  FSETP.GT.AND P2, PT, R6, R21, PT ;  /* 0x000000150600720b */ /* 0x000fe40003f44000 */
[----:B------:R-:W1:Y:S01]  /*0460*/  SHFL.BFLY PT, R3, R2, 0x2, 0x1f ;  /* 0x0c401f0002037f89 */ /* 0x000e6200000e0000 */
[----:B------:R-:W-:Y:S02]  /*0470*/  FSETP.GT.AND P3, PT, R5, R18, PT ;  /* 0x000000120500720b */ /* 0x000fe40003f64000 */
[----:B------:R-:W-:Y:S02]  /*0480*/  FSETP.GT.AND P1, PT, R8, R19, PT ;  /* 0x000000130800720b */ /* 0x000fe40003f24000 */
[----:B------:R-:W-:-:S02]  /*0490*/  @!P0 FSEL R6, R6, R21, P2 ;  /* 0x0000001506068208 */ /* 0x000fc40001000000 */
[----:B------:R-:W-:Y:S02]  /*04a0*/  FSETP.NAN.AND P4, PT, R5, R5, PT ;  /* 0x000000050500720b */ /* 0x000fe40003f88000 */
[----:B------:R-:W-:Y:S02]  /*04b0*/  FSETP.GT.AND P2, PT, R6, R23, PT ;  /* 0x000000170600720b */ /* 0x000fe40003f44000 */
[----:B------:R-:W-:-:S03]  /*04c0*/  FSETP.NAN.AND P0, PT, R8, R8, PT ;  /* 0x000000080800720b */ /* 0x000fc60003f08000 */
[----:B------:R-:W-:Y:S02]  /*04d0*/  @!P3 FSEL R5, R5, R18, P4 ;  /* 0x000000120505b208 */ /* 0x000fe40002000000 */
[----:B------:R-:W-:Y:S02]  /*04e0*/  @!P1 FSEL R8, R8, R19, P0 ;  /* 0x0000001308089208 */ /* 0x000fe40000000000 */
[C---:B------:R-:W-:Y:S02]  /*04f0*/  FSETP.NAN.AND P0, PT, R6.reuse, R6, PT ;  /* 0x000000060600720b */ /* 0x040fe40003f08000 */
[C---:B------:R-:W-:Y:S02]  /*0500*/  FSETP.GT.AND P1, PT, R5.reuse, R8, PT ;  /* 0x000000080500720b */ /* 0x040fe40003f24000 */
[----:B------:R-:W-:Y:S01]  /*0510*/  @!P2 FSEL R6, R6, R23, P0 ;  /* 0x000000170606a208 */ /* 0x000fe20000000000 */
[----:B-1----:R-:W-:Y:S01]  /*0520*/  FADD R9, R2, R3 ;  /* 0x0000000302097221 */ /* 0x002fe20000000000 */
[----:B------:R-:W-:Y:S01]  /*0530*/  FSETP.NAN.AND P2, PT, R5, R5, PT ;  /* 0x000000050500720b */ /* 0x000fe20003f48000 */
[----:B------:R-:W1:Y:S01]  /*0540*/  LDC.64 R2, c[0x0][0x210] ;  /* 0x00008400ff027b82 */ /* 0x000e620000000a00 */
[----:B------:R-:W-:-:S02]  /*0550*/  FSETP.GT.AND P0, PT, R6, R7, PT ;  /* 0x000000070600720b */ /* 0x000fc40003f04000 */
[----:B------:R-:W2:Y:S05]  /*0560*/  SHFL.BFLY PT, R10, R9, 0x1, 0x1f ;  /* 0x0c201f00090a7f89 */ /* 0x000eaa00000e0000 */
[----:B------:R-:W-:Y:S02]  /*0570*/  @!P1 FSEL R5, R5, R8, P2 ;  /* 0x0000000805059208 */ /* 0x000fe40001000000 */
[C---:B------:R-:W-:Y:S02]  /*0580*/  FSETP.NAN.AND P1, PT, R6.reuse, R6, PT ;  /* 0x000000060600720b */ /* 0x040fe40003f28000 */
[----:B------:R-:W-:Y:S02]  /*0590*/  FSETP.NAN.AND P2, PT, R5, R5, PT ;  /* 0x000000050500720b */ /* 0x000fe40003f48000 */
[----:B------:R-:W-:-:S02]  /*05a0*/  @!P0 FSEL R6, R6, R7, P1 ;  /* 0x0000000706068208 */ /* 0x000fc40000800000 */
[----:B------:R-:W-:Y:S02]  /*05b0*/  LOP3.LUT P0, RZ, R4, 0x3f, RZ, 0xc0, !PT ;  /* 0x0000003f04ff7812 */ /* 0x000fe4000780c0ff */
[----:B------:R-:W-:Y:S02]  /*05c0*/  FSETP.GT.AND P1, PT, R5, R6, PT ;  /* 0x000000060500720b */ /* 0x000fe40003f24000 */
[----:B------:R-:W-:-:S05]  /*05d0*/  ISETP.LT.AND P0, PT, R0, 0x10, !P0 ;  /* 0x000000100000780c */ /* 0x000fca0004701270 */
[----:B------:R-:W-:Y:S01]  /*05e0*/  @!P2 FSEL R5, R5, R6, P1 ;  /* 0x000000060505a208 */ /* 0x000fe20000800000 */
[----:B-1----:R-:W-:-:S04]  /*05f0*/  IMAD.WIDE R2, R0, 0x4, R2 ;  /* 0x0000000400027825 */ /* 0x002fc800078e0202 */
[----:B--2---:R-:W-:-:S04]  /*0600*/  FADD R10, R9, R10 ;  /* 0x0000000a090a7221 */ /* 0x004fc80000000000 */
[----:B------:R-:W-:Y:S01]  /*0610*/  FFMA R5, R10, 0.0625, R5 ;  /* 0x3d8000000a057823 */ /* 0x000fe20000000005 */
[----:B------:R-:W-:Y:S06]  /*0620*/  @!P0 EXIT ;  /* 0x000000000000894d */ /* 0x000fec0003800000 */
[----:B------:R-:W-:Y:S01]  /*0630*/  STG.E desc[UR4][R2.64], R5 ;  /* 0x0000000502007986 */ /* 0x000fe2000c101904 */
[----:B------:R-:W-:Y:S05]  /*0640*/  EXIT ;  /* 0x000000000000794d */ /* 0x000fea0003800000 */
.L_x_0:
[----:B------:R-:W-:-:S00]  /*0650*/  BRA `(.L_x_0) ;  /* 0xfffffffc00fc7947 */ /* 0x000fc0000383ffff */
[----:B------:R-:W-:-:S00]  /*0660*/  NOP ;  /* 0x0000000000007918 */ /* 0x000fc00000000000 */
        /* <DEDUP_REMOVED lines=9> */
.L_x_1:


//--------------------- .nv.constant0.triton_per_fused_add_max_mean_0 --------------------------
	.section	.nv.constant0.triton_per_fused_add_max_mean_0,"a",@progbits
	.sectionflags	@""
	.align	4
.nv.constant0.triton_per_fused_add_max_mean_0:
	.zero		552
